//
// Generated by NVIDIA NVVM Compiler
//
// Compiler Build ID: CL-36424714
// Cuda compilation tools, release 13.0, V13.0.88
// Based on NVVM 20.0.0
//

.version 9.0
.target sm_100
.address_size 64

	// .globl	_Z6matmulPiS_S_

.visible .entry _Z6matmulPiS_S_(
	.param .u64 .ptr .align 1 _Z6matmulPiS_S__param_0,
	.param .u64 .ptr .align 1 _Z6matmulPiS_S__param_1,
	.param .u64 .ptr .align 1 _Z6matmulPiS_S__param_2
)
{
	.reg .pred 	%p<4>;
	.reg .b32 	%r<23>;
	.reg .b64 	%rd<13>;

	ld.param.u64 	%rd1, [_Z6matmulPiS_S__param_0];
	ld.param.u64 	%rd2, [_Z6matmulPiS_S__param_1];
	ld.param.u64 	%rd3, [_Z6matmulPiS_S__param_2];
	mov.u32 	%r3, %ctaid.x;
	mov.u32 	%r4, %ntid.x;
	mov.u32 	%r5, %tid.x;
	mad.lo.s32 	%r1, %r3, %r4, %r5;
	mov.u32 	%r6, %ctaid.y;
	mov.u32 	%r7, %ntid.y;
	mov.u32 	%r8, %tid.y;
	mad.lo.s32 	%r2, %r6, %r7, %r8;
	setp.gt.u32 	%p1, %r2, 3;
	setp.gt.s32 	%p2, %r1, 3;
	or.pred  	%p3, %p1, %p2;
	@%p3 bra 	$L__BB0_2;
	cvta.to.global.u64 	%rd4, %rd3;
	cvta.to.global.u64 	%rd5, %rd1;
	cvta.to.global.u64 	%rd6, %rd2;
	shl.b32 	%r9, %r2, 2;
	mul.wide.u32 	%rd7, %r9, 4;
	add.s64 	%rd8, %rd5, %rd7;
	ld.global.u32 	%r10, [%rd8];
	mul.wide.s32 	%rd9, %r1, 4;
	add.s64 	%rd10, %rd6, %rd9;
	ld.global.u32 	%r11, [%rd10];
	mul.lo.s32 	%r12, %r11, %r10;
	ld.global.u32 	%r13, [%rd8+4];
	ld.global.u32 	%r14, [%rd10+16];
	mad.lo.s32 	%r15, %r14, %r13, %r12;
	ld.global.u32 	%r16, [%rd8+8];
	ld.global.u32 	%r17, [%rd10+32];
	mad.lo.s32 	%r18, %r17, %r16, %r15;
	ld.global.u32 	%r19, [%rd8+12];
	ld.global.u32 	%r20, [%rd10+48];
	mad.lo.s32 	%r21, %r20, %r19, %r18;
	add.s32 	%r22, %r9, %r1;
	mul.wide.s32 	%rd11, %r22, 4;
	add.s64 	%rd12, %rd4, %rd11;
	st.global.u32 	[%rd12], %r21;
$L__BB0_2:
	ret;

}


// ===== COMPILED SASS (sm_100) =====

	.target	sm_100

	.elftype	@"ET_EXEC"


//--------------------- .note.nv.tkinfo           --------------------------
	.section	.note.nv.tkinfo,"",@"SHT_NOTE"
	.sectionflags	@"SHF_NOTE_NV_TKINFO"
	.tkinfo
        /*0018*/ 	.word	0x00000002
        /*0030*/ 	.string	""
        /*0030*/ 	.string	"ptxas"
        /*0030*/ 	.string	"Cuda compilation tools, release 13.0, V13.0.88"
        /*0030*/ 	.string	"Build cuda_13.0.r13.0/compiler.36424714_0"
        /*0030*/ 	.string	"-arch sm_100 -m 64 "



//--------------------- .note.nv.cuinfo           --------------------------
	.section	.note.nv.cuinfo,"",@"SHT_NOTE"
	.sectionflags	@"SHF_NOTE_NV_CUINFO"
        /*0018*/ 	.short	0x0002
        /*001a*/ 	.short	0x0064
        /*001c*/ 	.short	0x0082
	.zero		2


//--------------------- .nv.info                  --------------------------
	.section	.nv.info,"",@"SHT_CUDA_INFO"
	.align	4


	//----- nvinfo : EIATTR_REGCOUNT
	.align		4
        /*0000*/ 	.byte	0x04, 0x2f
        /*0002*/ 	.short	(.L_1 - .L_0)
	.align		4
.L_0:
        /*0004*/ 	.word	index@(_Z6matmulPiS_S_)
        /*0008*/ 	.word	0x00000014


	//----- nvinfo : EIATTR_FRAME_SIZE
	.align		4
.L_1:
        /*000c*/ 	.byte	0x04, 0x11
        /*000e*/ 	.short	(.L_3 - .L_2)
	.align		4
.L_2:
        /*0010*/ 	.word	index@(_Z6matmulPiS_S_)
        /*0014*/ 	.word	0x00000000


	//----- nvinfo : EIATTR_MIN_STACK_SIZE
	.align		4
.L_3:
        /*0018*/ 	.byte	0x04, 0x12
        /*001a*/ 	.short	(.L_5 - .L_4)
	.align		4
.L_4:
        /*001c*/ 	.word	index@(_Z6matmulPiS_S_)
        /*0020*/ 	.word	0x00000000
.L_5:


//--------------------- .nv.compat                --------------------------
	.section	.nv.compat,"",@"SHT_CUDA_COMPAT_INFO"
	.align	4
        /*0000*/ 	.byte	0x02, 0x09, 0x00, 0x00, 0x02, 0x02, 0x01, 0x00, 0x02, 0x05, 0x05, 0x00, 0x03, 0x07, 0x01, 0x01
        /*0010*/ 	.byte	0x02, 0x03, 0x00, 0x00, 0x02, 0x06, 0x01, 0x00, 0x04, 0x0b, 0x08, 0x00, 0x09, 0x00, 0x00, 0x00
        /*0020*/ 	.byte	0x00, 0x00, 0x00, 0x00


//--------------------- .nv.info._Z6matmulPiS_S_  --------------------------
	.section	.nv.info._Z6matmulPiS_S_,"",@"SHT_CUDA_INFO"
	.sectionflags	@""
	.align	4


	//----- nvinfo : EIATTR_CUDA_API_VERSION
	.align		4
        /*0000*/ 	.byte	0x04, 0x37
        /*0002*/ 	.short	(.L_7 - .L_6)
.L_6:
        /*0004*/ 	.word	0x00000082


	//----- nvinfo : EIATTR_KPARAM_INFO
	.align		4
.L_7:
        /*0008*/ 	.byte	0x04, 0x17
        /*000a*/ 	.short	(.L_9 - .L_8)
.L_8:
        /*000c*/ 	.word	0x00000000
        /*0010*/ 	.short	0x0002
        /*0012*/ 	.short	0x0010
        /*0014*/ 	.byte	0x00, 0xf5, 0x21, 0x00


	//----- nvinfo : EIATTR_KPARAM_INFO
	.align		4
.L_9:
        /*0018*/ 	.byte	0x04, 0x17
        /*001a*/ 	.short	(.L_11 - .L_10)
.L_10:
        /*001c*/ 	.word	0x00000000
        /*0020*/ 	.short	0x0001
        /*0022*/ 	.short	0x0008
        /*0024*/ 	.byte	0x00, 0xf5, 0x21, 0x00


	//----- nvinfo : EIATTR_KPARAM_INFO
	.align		4
.L_11:
        /*0028*/ 	.byte	0x04, 0x17
        /*002a*/ 	.short	(.L_13 - .L_12)
.L_12:
        /*002c*/ 	.word	0x00000000
        /*0030*/ 	.short	0x0000
        /*0032*/ 	.short	0x0000
        /*0034*/ 	.byte	0x00, 0xf5, 0x21, 0x00


	//----- nvinfo : EIATTR_SPARSE_MMA_MASK
	.align		4
.L_13:
        /*0038*/ 	.byte	0x03, 0x50
        /*003a*/ 	.short	0x0000


	//----- nvinfo : EIATTR_MAXREG_COUNT
	.align		4
        /*003c*/ 	.byte	0x03, 0x1b
        /*003e*/ 	.short	0x00ff


	//----- nvinfo : EIATTR_MERCURY_ISA_VERSION
	.align		4
        /*0040*/ 	.byte	0x03, 0x5f
        /*0042*/ 	.short	0x0101


	//----- nvinfo : EIATTR_VRC_CTA_INIT_COUNT
	.align		4
        /*0044*/ 	.byte	0x02, 0x4a
	.zero		1
	.zero		1


	//----- nvinfo : EIATTR_EXIT_INSTR_OFFSETS
	.align		4
        /*0048*/ 	.byte	0x04, 0x1c
        /*004a*/ 	.short	(.L_15 - .L_14)


	//   ....[0]....
.L_14:
        /*004c*/ 	.word	0x000000b0


	//   ....[1]....
        /*0050*/ 	.word	0x00000220


	//----- nvinfo : EIATTR_CBANK_PARAM_SIZE
	.align		4
.L_15:
        /*0054*/ 	.byte	0x03, 0x19
        /*0056*/ 	.short	0x0018


	//----- nvinfo : EIATTR_PARAM_CBANK
	.align		4
        /*0058*/ 	.byte	0x04, 0x0a
        /*005a*/ 	.short	(.L_17 - .L_16)
	.align		4
.L_16:
        /*005c*/ 	.word	index@(.nv.constant0._Z6matmulPiS_S_)
        /*0060*/ 	.short	0x0380
        /*0062*/ 	.short	0x0018


	//----- nvinfo : EIATTR_SW_WAR
	.align		4
.L_17:
        /*0064*/ 	.byte	0x04, 0x36
        /*0066*/ 	.short	(.L_19 - .L_18)
.L_18:
        /*0068*/ 	.word	0x00000008
.L_19:


//--------------------- .nv.callgraph             --------------------------
	.section	.nv.callgraph,"",@"SHT_CUDA_CALLGRAPH"
	.align	4
	.sectionentsize	8
	.align		4
        /*0000*/ 	.word	0x00000000
	.align		4
        /*0004*/ 	.word	0xffffffff
	.align		4
        /*0008*/ 	.word	0x00000000
	.align		4
        /*000c*/ 	.word	0xfffffffe
	.align		4
        /*0010*/ 	.word	0x00000000
	.align		4
        /*0014*/ 	.word	0xfffffffd
	.align		4
        /*0018*/ 	.word	0x00000000
	.align		4
        /*001c*/ 	.word	0xfffffffc


//--------------------- .text._Z6matmulPiS_S_     --------------------------
	.section	.text._Z6matmulPiS_S_,"ax",@progbits
	.align	128
        .global         _Z6matmulPiS_S_
        .type           _Z6matmulPiS_S_,@function
        .size           _Z6matmulPiS_S_,(.L_x_1 - _Z6matmulPiS_S_)
        .other          _Z6matmulPiS_S_,@"STO_CUDA_ENTRY STV_DEFAULT"
_Z6matmulPiS_S_:
.text._Z6matmulPiS_S_:
[----:B------:R-:W-:Y:S01]  /*0000*/  LDC R1, c[0x0][0x37c] ;  /* 0x0000df00ff017b82 */ /* 0x000fe20000000800 */
[----:B------:R-:W0:Y:S07]  /*0010*/  S2R R0, SR_TID.X ;  /* 0x0000000000007919 */ /* 0x000e2e0000002100 */
[----:B------:R-:W0:Y:S01]  /*0020*/  S2UR UR4, SR_CTAID.X ;  /* 0x00000000000479c3 */ /* 0x000e220000002500 */
[----:B------:R-:W1:Y:S07]  /*0030*/  S2R R3, SR_TID.Y ;  /* 0x0000000000037919 */ /* 0x000e6e0000002200 */
[----:B------:R-:W0:Y:S08]  /*0040*/  LDC R9, c[0x0][0x360] ;  /* 0x0000d800ff097b82 */ /* 0x000e300000000800 */
[----:B------:R-:W1:Y:S08]  /*0050*/  S2UR UR5, SR_CTAID.Y ;  /* 0x00000000000579c3 */ /* 0x000e700000002600 */
[----:B------:R-:W1:Y:S01]  /*0060*/  LDC R2, c[0x0][0x364] ;  /* 0x0000d900ff027b82 */ /* 0x000e620000000800 */
[----:B0-----:R-:W-:-:S05]  /*0070*/  IMAD R9, R9, UR4, R0 ;  /* 0x0000000409097c24 */ /* 0x001fca000f8e0200 */
[----:B------:R-:W-:Y:S01]  /*0080*/  ISETP.GT.AND P0, PT, R9, 0x3, PT ;  /* 0x000000030900780c */ /* 0x000fe20003f04270 */
[----:B-1----:R-:W-:-:S05]  /*0090*/  IMAD R0, R2, UR5, R3 ;  /* 0x0000000502007c24 */ /* 0x002fca000f8e0203 */
[----:B------:R-:W-:-:S13]  /*00a0*/  ISETP.GT.U32.OR P0, PT, R0, 0x3, P0 ;  /* 0x000000030000780c */ /* 0x000fda0000704470 */
[----:B------:R-:W-:Y:S05]  /*00b0*/  @P0 EXIT ;  /* 0x000000000000094d */ /* 0x000fea0003800000 */
[----:B------:R-:W0:Y:S01]  /*00c0*/  LDC.64 R4, c[0x0][0x380] ;  /* 0x0000e000ff047b82 */ /* 0x000e220000000a00 */
[----:B------:R-:W1:Y:S01]  /*00d0*/  LDCU.64 UR4, c[0x0][0x358] ;  /* 0x00006b00ff0477ac */ /* 0x000e620008000a00 */
[----:B------:R-:W-:-:S06]  /*00e0*/  SHF.L.U32 R0, R0, 0x2, RZ ;  /* 0x0000000200007819 */ /* 0x000fcc00000006ff */
[----:B------:R-:W2:Y:S08]  /*00f0*/  LDC.64 R6, c[0x0][0x388] ;  /* 0x0000e200ff067b82 */ /* 0x000eb00000000a00 */
[----:B------:R-:W3:Y:S01]  /*0100*/  LDC.64 R2, c[0x0][0x390] ;  /* 0x0000e400ff027b82 */ /* 0x000ee20000000a00 */
[----:B0-----:R-:W-:-:S05]  /*0110*/  IMAD.WIDE.U32 R4, R0, 0x4, R4 ;  /* 0x0000000400047825 */ /* 0x001fca00078e0004 */
[----:B-1----:R-:W4:Y:S01]  /*0120*/  LDG.E R8, desc[UR4][R4.64] ;  /* 0x0000000404087981 */ /* 0x002f22000c1e1900 */
[----:B--2---:R-:W-:-:S03]  /*0130*/  IMAD.WIDE R6, R9, 0x4, R6 ;  /* 0x0000000409067825 */ /* 0x004fc600078e0206 */
[----:B------:R-:W2:Y:S04]  /*0140*/  LDG.E R13, desc[UR4][R4.64+0x4] ;  /* 0x00000404040d7981 */ /* 0x000ea8000c1e1900 */
[----:B------:R-:W4:Y:S04]  /*0150*/  LDG.E R11, desc[UR4][R6.64] ;  /* 0x00000004060b7981 */ /* 0x000f28000c1e1900 */
[----:B------:R-:W2:Y:S04]  /*0160*/  LDG.E R10, desc[UR4][R6.64+0x10] ;  /* 0x00001004060a7981 */ /* 0x000ea8000c1e1900 */
[----:B------:R-:W5:Y:S04]  /*0170*/  LDG.E R15, desc[UR4][R4.64+0x8] ;  /* 0x00000804040f7981 */ /* 0x000f68000c1e1900 */
[----:B------:R-:W5:Y:S04]  /*0180*/  LDG.E R12, desc[UR4][R6.64+0x20] ;  /* 0x00002004060c7981 */ /* 0x000f68000c1e1900 */
[----:B------:R-:W5:Y:S04]  /*0190*/  LDG.E R17, desc[UR4][R4.64+0xc] ;  /* 0x00000c0404117981 */ /* 0x000f68000c1e1900 */
[----:B------:R-:W5:Y:S01]  /*01a0*/  LDG.E R14, desc[UR4][R6.64+0x30] ;  /* 0x00003004060e7981 */ /* 0x000f62000c1e1900 */
[----:B------:R-:W-:-:S05]  /*01b0*/  IADD3 R9, PT, PT, R9, R0, RZ ;  /* 0x0000000009097210 */ /* 0x000fca0007ffe0ff */
[----:B---3--:R-:W-:-:S04]  /*01c0*/  IMAD.WIDE R2, R9, 0x4, R2 ;  /* 0x0000000409027825 */ /* 0x008fc800078e0202 */
[----:B----4-:R-:W-:-:S04]  /*01d0*/  IMAD R8, R8, R11, RZ ;  /* 0x0000000b08087224 */ /* 0x010fc800078e02ff */
[----:B--2---:R-:W-:-:S04]  /*01e0*/  IMAD R8, R13, R10, R8 ;  /* 0x0000000a0d087224 */ /* 0x004fc800078e0208 */
[----:B-----5:R-:W-:-:S04]  /*01f0*/  IMAD R8, R15, R12, R8 ;  /* 0x0000000c0f087224 */ /* 0x020fc800078e0208 */
[----:B------:R-:W-:-:S05]  /*0200*/  IMAD R17, R17, R14, R8 ;  /* 0x0000000e11117224 */ /* 0x000fca00078e0208 */
[----:B------:R-:W-:Y:S01]  /*0210*/  STG.E desc[UR4][R2.64], R17 ;  /* 0x0000001102007986 */ /* 0x000fe2000c101904 */
[----:B------:R-:W-:Y:S05]  /*0220*/  EXIT ;  /* 0x000000000000794d */ /* 0x000fea0003800000 */
.L_x_0:
[----:B------:R-:W-:-:S00]  /*0230*/  BRA `(.L_x_0) ;  /* 0xfffffffc00fc7947 */ /* 0x000fc0000383ffff */
[----:B------:R-:W-:-:S00]  /*0240*/  NOP ;  /* 0x0000000000007918 */ /* 0x000fc00000000000 */
        /* <DEDUP_REMOVED lines=11> */
.L_x_1:


//--------------------- .nv.shared.reserved.0     --------------------------
	.section	.nv.shared.reserved.0,"aw",@nobits
	.weak		__nv_reservedSMEM_offset_0_alias
	.size		__nv_reservedSMEM_offset_0_alias, 0, 64
	.other		__nv_reservedSMEM_offset_0_alias,@"STO_CUDA_RESERVED_SHARED STV_DEFAULT"
__nv_reservedSMEM_offset_0_alias:
	.zero		0
	.zero		64


//--------------------- .nv.constant0._Z6matmulPiS_S_ --------------------------
	.section	.nv.constant0._Z6matmulPiS_S_,"a",@progbits
	.sectionflags	@""
	.align	4
.nv.constant0._Z6matmulPiS_S_:
	.zero		920


//--------------------- SYMBOLS --------------------------

	.type		.nv.reservedSmem.offset0,@object
	.size		.nv.reservedSmem.offset0,0x4
